	.headerflags	@"EF_CUDA_TEXMODE_UNIFIED EF_CUDA_64BIT_ADDRESS EF_CUDA_ACCELERATORS EF_CUDA_SM90 EF_CUDA_VIRTUAL_SM(EF_CUDA_SM90)"
	.elftype	@"ET_EXEC"


//--------------------- .nv.info                  --------------------------
	.section	.nv.info,"",@"SHT_CUDA_INFO"
	.align	4


	//----- nvinfo : EIATTR_REGCOUNT
	.align		4
        /*0000*/ 	.byte	0x04, 0x2f
        /*0002*/ 	.short	(.L_3 - .L_2)
	.align		4
.L_2:
        /*0004*/ 	.word	index@(triton_poi_fused__native_batch_norm_legit_no_training_hardtanh_3)
        /*0008*/ 	.word	0x00000016


	//----- nvinfo : EIATTR_MIN_STACK_SIZE
	.align		4
.L_3:
        /*000c*/ 	.byte	0x04, 0x12
        /*000e*/ 	.short	(.L_5 - .L_4)
	.align		4
.L_4:
        /*0010*/ 	.word	index@(triton_poi_fused__native_batch_norm_legit_no_training_hardtanh_3)
        /*0014*/ 	.word	0x00000000


	//----- nvinfo : EIATTR_FRAME_SIZE
	.align		4
.L_5:
        /*0018*/ 	.byte	0x04, 0x11
        /*001a*/ 	.short	(.L_7 - .L_6)
	.align		4
.L_6:
        /*001c*/ 	.word	index@(triton_poi_fused__native_batch_norm_legit_no_training_hardtanh_3)
        /*0020*/ 	.word	0x00000000


	//----- nvinfo : EIATTR_MIN_STACK_SIZE
	.align		4
.L_7:
        /*0024*/ 	.byte	0x04, 0x12
        /*0026*/ 	.short	(.L_9 - .L_8)
	.align		4
.L_8:
        /*0028*/ 	.word	index@(triton_poi_fused__native_batch_norm_legit_no_training_hardtanh_3)
        /*002c*/ 	.word	0x00000000
.L_9:


//--------------------- .nv.info.triton_poi_fused__native_batch_norm_legit_no_training_hardtanh_3 --------------------------
	.section	.nv.info.triton_poi_fused__native_batch_norm_legit_no_training_hardtanh_3,"",@"SHT_CUDA_INFO"
	.sectionflags	@""
	.align	4


	//----- nvinfo : EIATTR_CUDA_API_VERSION
	.align		4
        /*0000*/ 	.byte	0x04, 0x37
        /*0002*/ 	.short	(.L_11 - .L_10)
.L_10:
        /*0004*/ 	.word	0x0000007c


	//----- nvinfo : EIATTR_KPARAM_INFO
	.align		4
.L_11:
        /*0008*/ 	.byte	0x04, 0x17
        /*000a*/ 	.short	(.L_13 - .L_12)
.L_12:
        /*000c*/ 	.word	0x00000000
        /*0010*/ 	.short	0x0006
        /*0012*/ 	.short	0x0030
        /*0014*/ 	.byte	0x00, 0xf0, 0x11, 0x00


	//----- nvinfo : EIATTR_KPARAM_INFO
	.align		4
.L_13:
        /*0018*/ 	.byte	0x04, 0x17
        /*001a*/ 	.short	(.L_15 - .L_14)
.L_14:
        /*001c*/ 	.word	0x00000000
        /*0020*/ 	.short	0x0005
        /*0022*/ 	.short	0x0028
        /*0024*/ 	.byte	0x00, 0xf4, 0x21, 0x00


	//----- nvinfo : EIATTR_KPARAM_INFO
	.align		4
.L_15:
        /*0028*/ 	.byte	0x04, 0x17
        /*002a*/ 	.short	(.L_17 - .L_16)
.L_16:
        /*002c*/ 	.word	0x00000000
        /*0030*/ 	.short	0x0004
        /*0032*/ 	.short	0x0020
        /*0034*/ 	.byte	0x00, 0xf4, 0x21, 0x00


	//----- nvinfo : EIATTR_KPARAM_INFO
	.align		4
.L_17:
        /*0038*/ 	.byte	0x04, 0x17
        /*003a*/ 	.short	(.L_19 - .L_18)
.L_18:
        /*003c*/ 	.word	0x00000000
        /*0040*/ 	.short	0x0003
        /*0042*/ 	.short	0x0018
        /*0044*/ 	.byte	0x00, 0xf4, 0x21, 0x00


	//----- nvinfo : EIATTR_KPARAM_INFO
	.align		4
.L_19:
        /*0048*/ 	.byte	0x04, 0x17
        /*004a*/ 	.short	(.L_21 - .L_20)
.L_20:
        /*004c*/ 	.word	0x00000000
        /*0050*/ 	.short	0x0002
        /*0052*/ 	.short	0x0010
        /*0054*/ 	.byte	0x00, 0xf4, 0x21, 0x00


	//----- nvinfo : EIATTR_KPARAM_INFO
	.align		4
.L_21:
        /*0058*/ 	.byte	0x04, 0x17
        /*005a*/ 	.short	(.L_23 - .L_22)
.L_22:
        /*005c*/ 	.word	0x00000000
        /*0060*/ 	.short	0x0001
        /*0062*/ 	.short	0x0008
        /*0064*/ 	.byte	0x00, 0xf4, 0x21, 0x00


	//----- nvinfo : EIATTR_KPARAM_INFO
	.align		4
.L_23:
        /*0068*/ 	.byte	0x04, 0x17
        /*006a*/ 	.short	(.L_25 - .L_24)
.L_24:
        /*006c*/ 	.word	0x00000000
        /*0070*/ 	.short	0x0000
        /*0072*/ 	.short	0x0000
        /*0074*/ 	.byte	0x00, 0xf4, 0x21, 0x00


	//----- nvinfo : EIATTR_SPARSE_MMA_MASK
	.align		4
.L_25:
        /*0078*/ 	.byte	0x03, 0x50
        /*007a*/ 	.short	0x0000


	//----- nvinfo : EIATTR_MAXREG_COUNT
	.align		4
        /*007c*/ 	.byte	0x03, 0x1b
        /*007e*/ 	.short	0x00ff


	//----- nvinfo : EIATTR_EXIT_INSTR_OFFSETS
	.align		4
        /*0080*/ 	.byte	0x04, 0x1c
        /*0082*/ 	.short	(.L_27 - .L_26)


	//   ....[0]....
.L_26:
        /*0084*/ 	.word	0x000004e0


	//   ....[1]....
        /*0088*/ 	.word	0x00000500


	//----- nvinfo : EIATTR_REQNTID
	.align		4
.L_27:
        /*008c*/ 	.byte	0x04, 0x10
        /*008e*/ 	.short	(.L_29 - .L_28)
.L_28:
        /*0090*/ 	.word	0x00000080
        /*0094*/ 	.word	0x00000001
        /*0098*/ 	.word	0x00000001


	//----- nvinfo : EIATTR_CBANK_PARAM_SIZE
	.align		4
.L_29:
        /*009c*/ 	.byte	0x03, 0x19
        /*009e*/ 	.short	0x0034


	//----- nvinfo : EIATTR_PARAM_CBANK
	.align		4
        /*00a0*/ 	.byte	0x04, 0x0a
        /*00a2*/ 	.short	(.L_31 - .L_30)
	.align		4
.L_30:
        /*00a4*/ 	.word	index@(.nv.constant0.triton_poi_fused__native_batch_norm_legit_no_training_hardtanh_3)
        /*00a8*/ 	.short	0x0210
        /*00aa*/ 	.short	0x0034


	//----- nvinfo : EIATTR_SW_WAR
	.align		4
.L_31:
        /*00ac*/ 	.byte	0x04, 0x36
        /*00ae*/ 	.short	(.L_33 - .L_32)
.L_32:
        /*00b0*/ 	.word	0x00000008
.L_33:


//--------------------- .nv.callgraph             --------------------------
	.section	.nv.callgraph,"",@"SHT_CUDA_CALLGRAPH"
	.align	4
	.sectionentsize	8
	.align		4
        /*0000*/ 	.word	0x00000000
	.align		4
        /*0004*/ 	.word	0xffffffff
	.align		4
        /*0008*/ 	.word	0x00000000
	.align		4
        /*000c*/ 	.word	0xfffffffe
	.align		4
        /*0010*/ 	.word	0x00000000
	.align		4
        /*0014*/ 	.word	0xfffffffd
	.align		4
        /*0018*/ 	.word	0x00000000
	.align		4
        /*001c*/ 	.word	0xfffffffc


//--------------------- .nv.constant4             --------------------------
	.section	.nv.constant4,"a",@progbits
	.align	8
	.align		8
.nv.constant4:
        /*0000*/ 	.dword	_$_str
	.align		8
        /*0008*/ 	.dword	_$_str_$_2


//--------------------- .text.triton_poi_fused__native_batch_norm_legit_no_training_hardtanh_3 --------------------------
	.section	.text.triton_poi_fused__native_batch_norm_legit_no_training_hardtanh_3,"ax",@progbits
	.align	128
        .global         triton_poi_fused__native_batch_norm_legit_no_training_hardtanh_3
        .type           triton_poi_fused__native_batch_norm_legit_no_training_hardtanh_3,@function
        .size           triton_poi_fused__native_batch_norm_legit_no_training_hardtanh_3,(.L_x_1 - triton_poi_fused__native_batch_norm_legit_no_training_hardtanh_3)
        .other          triton_poi_fused__native_batch_norm_legit_no_training_hardtanh_3,@"STO_CUDA_ENTRY STV_DEFAULT"
triton_poi_fused__native_batch_norm_legit_no_training_hardtanh_3:
.text.triton_poi_fused__native_batch_norm_legit_no_training_hardtanh_3:
[----:B------:R-:W0:Y:S01]  /*0000*/  LDC R1, c[0x0][0x28] ;  /* 0x00000a00ff017b82 */ /* 0x000e220000000800 */
[----:B------:R-:W1:Y:S07]  /*0010*/  S2R R0, SR_TID.X ;  /* 0x0000000000007919 */ /* 0x000e6e0000002100 */
[----:B------:R-:W2:Y:S01]  /*0020*/  LDC.64 R8, c[0x0][0x220] ;  /* 0x00008800ff087b82 */ /* 0x000ea20000000a00 */
[----:B------:R-:W-:Y:S01]  /*0030*/  ULDC.64 UR4, c[0x0][0x208] ;  /* 0x0000820000047ab9 */ /* 0x000fe20000000a00 */
[----:B------:R-:W3:Y:S06]  /*0040*/  S2R R5, SR_CTAID.X ;  /* 0x0000000000057919 */ /* 0x000eec0000002500 */
[----:B------:R-:W4:Y:S08]  /*0050*/  LDC.64 R14, c[0x0][0x218] ;  /* 0x00008600ff0e7b82 */ /* 0x000f300000000a00 */
[----:B------:R-:W5:Y:S08]  /*0060*/  LDC.64 R12, c[0x0][0x210] ;  /* 0x00008400ff0c7b82 */ /* 0x000f700000000a00 */
[----:B------:R-:W4:Y:S01]  /*0070*/  LDC.64 R16, c[0x0][0x228] ;  /* 0x00008a00ff107b82 */ /* 0x000f220000000a00 */
[----:B-1----:R-:W-:-:S07]  /*0080*/  IMAD.SHL.U32 R0, R0, 0x2, RZ ;  /* 0x0000000200007824 */ /* 0x002fce00078e00ff */
[----:B------:R-:W1:Y:S01]  /*0090*/  LDC.64 R18, c[0x0][0x230] ;  /* 0x00008c00ff127b82 */ /* 0x000e620000000a00 */
[----:B---3--:R-:W-:Y:S02]  /*00a0*/  SHF.R.S32.HI R3, RZ, 0x17, R5 ;  /* 0x00000017ff037819 */ /* 0x008fe40000011405 */
[----:B------:R-:W-:Y:S02]  /*00b0*/  LOP3.LUT R0, R0, 0xfe, RZ, 0xc0, !PT ;  /* 0x000000fe00007812 */ /* 0x000fe400078ec0ff */
[----:B------:R-:W-:-:S03]  /*00c0*/  SGXT R3, R3, 0x1 ;  /* 0x000000010303781a */ /* 0x000fc60000000200 */
[----:B------:R-:W-:Y:S01]  /*00d0*/  IMAD R0, R5, 0x100, R0 ;  /* 0x0000010005007824 */ /* 0x000fe200078e0200 */
[----:B------:R-:W-:-:S04]  /*00e0*/  CS2R R4, SRZ ;  /* 0x0000000000047805 */ /* 0x000fc8000001ff00 */
[----:B------:R-:W-:Y:S02]  /*00f0*/  LEA.HI R3, R3, R0, RZ, 0x3 ;  /* 0x0000000003037211 */ /* 0x000fe400078f18ff */
[----:B------:R-:W-:Y:S02]  /*0100*/  ISETP.GE.AND P0, PT, R0, 0x200, PT ;  /* 0x000002000000780c */ /* 0x000fe40003f06270 */
[----:B------:R-:W-:-:S04]  /*0110*/  SHF.R.S32.HI R3, RZ, 0x3, R3 ;  /* 0x00000003ff037819 */ /* 0x000fc80000011403 */
[----:B------:R-:W-:-:S04]  /*0120*/  LEA.HI R2, R3, R3, RZ, 0x4 ;  /* 0x0000000303027211 */ /* 0x000fc800078f20ff */
[----:B------:R-:W-:-:S05]  /*0130*/  LOP3.LUT R2, R2, 0xfffffff0, RZ, 0xc0, !PT ;  /* 0xfffffff002027812 */ /* 0x000fca00078ec0ff */
[----:B------:R-:W-:-:S04]  /*0140*/  IMAD.IADD R11, R3, 0x1, -R2 ;  /* 0x00000001030b7824 */ /* 0x000fc800078e0a02 */
[----:B--2---:R-:W-:-:S05]  /*0150*/  IMAD.WIDE R8, R11, 0x4, R8 ;  /* 0x000000040b087825 */ /* 0x004fca00078e0208 */
[----:B------:R-:W2:Y:S04]  /*0160*/  @!P0 LDG.E.EL R4, desc[UR4][R8.64] ;  /* 0x0000000408048981 */ /* 0x000ea8000c2e1900 */
[----:B------:R3:W2:Y:S01]  /*0170*/  @!P0 LDG.E.EL R5, desc[UR4][R8.64] ;  /* 0x0000000408058981 */ /* 0x0006a2000c2e1900 */
[----:B------:R-:W-:Y:S02]  /*0180*/  CS2R R6, SRZ ;  /* 0x0000000000067805 */ /* 0x000fe4000001ff00 */
[----:B------:R-:W-:Y:S01]  /*0190*/  CS2R R2, SRZ ;  /* 0x0000000000027805 */ /* 0x000fe2000001ff00 */
[----:B----4-:R-:W-:-:S04]  /*01a0*/  IMAD.WIDE R14, R11, 0x4, R14 ;  /* 0x000000040b0e7825 */ /* 0x010fc800078e020e */
[----:B-----5:R-:W-:Y:S01]  /*01b0*/  IMAD.WIDE R12, R0, 0x4, R12 ;  /* 0x00000004000c7825 */ /* 0x020fe200078e020c */
[----:B------:R-:W4:Y:S01]  /*01c0*/  @!P0 LDG.E.EL R7, desc[UR4][R14.64] ;  /* 0x000000040e078981 */ /* 0x000f22000c2e1900 */
[----:B---3--:R-:W-:Y:S02]  /*01d0*/  CS2R R8, SRZ ;  /* 0x0000000000087805 */ /* 0x008fe4000001ff00 */
[C---:B0-----:R-:W-:Y:S01]  /*01e0*/  IMAD.WIDE R16, R11.reuse, 0x4, R16 ;  /* 0x000000040b107825 */ /* 0x041fe200078e0210 */
[----:B------:R-:W3:Y:S03]  /*01f0*/  @!P0 LDG.E.EL R6, desc[UR4][R14.64] ;  /* 0x000000040e068981 */ /* 0x000ee6000c2e1900 */
[----:B-1----:R-:W-:Y:S01]  /*0200*/  IMAD.WIDE R18, R11, 0x4, R18 ;  /* 0x000000040b127825 */ /* 0x002fe200078e0212 */
[----:B------:R0:W4:Y:S01]  /*0210*/  @!P0 LDG.E.64 R2, desc[UR4][R12.64] ;  /* 0x000000040c028981 */ /* 0x000122000c1e1b00 */
[----:B------:R-:W-:-:S03]  /*0220*/  CS2R R10, SRZ ;  /* 0x00000000000a7805 */ /* 0x000fc6000001ff00 */
[----:B------:R-:W5:Y:S04]  /*0230*/  @!P0 LDG.E.EL R8, desc[UR4][R16.64] ;  /* 0x0000000410088981 */ /* 0x000f68000c2e1900 */
[----:B------:R-:W3:Y:S04]  /*0240*/  @!P0 LDG.E.EL R11, desc[UR4][R16.64] ;  /* 0x00000004100b8981 */ /* 0x000ee8000c2e1900 */
[----:B------:R-:W3:Y:S04]  /*0250*/  @!P0 LDG.E.EL R10, desc[UR4][R18.64] ;  /* 0x00000004120a8981 */ /* 0x000ee8000c2e1900 */
[----:B------:R-:W5:Y:S01]  /*0260*/  @!P0 LDG.E.EL R9, desc[UR4][R18.64] ;  /* 0x0000000412098981 */ /* 0x000f62000c2e1900 */
[----:B--2---:R-:W-:Y:S01]  /*0270*/  FADD R4, R4, 9.9999997473787516356e-06 ;  /* 0x3727c5ac04047421 */ /* 0x004fe20000000000 */
[----:B------:R-:W-:-:S03]  /*0280*/  FADD R5, R5, 9.9999997473787516356e-06 ;  /* 0x3727c5ac05057421 */ /* 0x000fc60000000000 */
[----:B0-----:R-:W0:Y:S08]  /*0290*/  MUFU.SQRT R12, R4 ;  /* 0x00000004000c7308 */ /* 0x001e300000002000 */
[----:B------:R-:W1:Y:S01]  /*02a0*/  MUFU.SQRT R13, R5 ;  /* 0x00000005000d7308 */ /* 0x000e620000002000 */
[C---:B0-----:R-:W-:Y:S02]  /*02b0*/  FSETP.GT.AND P1, PT, R12.reuse, 8.50705917302346158658e+37, PT ;  /* 0x7e8000000c00780b */ /* 0x041fe40003f24000 */
[----:B------:R-:W-:-:S02]  /*02c0*/  FSETP.GEU.AND P3, PT, R12, 1.175494350822287508e-38, PT ;  /* 0x008000000c00780b */ /* 0x000fc40003f6e000 */
[C---:B-1----:R-:W-:Y:S02]  /*02d0*/  FSETP.GT.AND P2, PT, R13.reuse, 8.50705917302346158658e+37, PT ;  /* 0x7e8000000d00780b */ /* 0x042fe40003f44000 */
[----:B------:R-:W-:-:S07]  /*02e0*/  FSETP.GEU.AND P4, PT, R13, 1.175494350822287508e-38, PT ;  /* 0x008000000d00780b */ /* 0x000fce0003f8e000 */
[----:B------:R-:W-:-:S04]  /*02f0*/  @P1 FMUL R12, R12, 0.25 ;  /* 0x3e8000000c0c1820 */ /* 0x000fc80000400000 */
[----:B------:R-:W-:Y:S01]  /*0300*/  @!P3 FMUL R12, R12, 16777216 ;  /* 0x4b8000000c0cb820 */ /* 0x000fe20000400000 */
[----:B------:R-:W-:-:S04]  /*0310*/  @P2 FMUL R13, R13, 0.25 ;  /* 0x3e8000000d0d2820 */ /* 0x000fc80000400000 */
[----:B------:R-:W-:Y:S01]  /*0320*/  @!P4 FMUL R13, R13, 16777216 ;  /* 0x4b8000000d0dc820 */ /* 0x000fe20000400000 */
[----:B------:R-:W0:Y:S01]  /*0330*/  MUFU.RCP R12, R12 ;  /* 0x0000000c000c7308 */ /* 0x000e220000001000 */
[----:B------:R-:W-:-:S07]  /*0340*/  IMAD.MOV.U32 R4, RZ, RZ, 0x3e800000 ;  /* 0x3e800000ff047424 */ /* 0x000fce00078e00ff */
[----:B------:R-:W1:Y:S01]  /*0350*/  MUFU.RCP R13, R13 ;  /* 0x0000000d000d7308 */ /* 0x000e620000001000 */
[C---:B------:R-:W-:Y:S02]  /*0360*/  FSEL R5, R4.reuse, 1, P1 ;  /* 0x3f80000004057808 */ /* 0x040fe40000800000 */
[----:B------:R-:W-:-:S03]  /*0370*/  FSEL R4, R4, 1, P2 ;  /* 0x3f80000004047808 */ /* 0x000fc60001000000 */
[----:B------:R-:W-:Y:S02]  /*0380*/  @!P3 FMUL R5, R5, 16777216 ;  /* 0x4b8000000505b820 */ /* 0x000fe40000400000 */
[----:B------:R-:W-:Y:S01]  /*0390*/  @!P4 FMUL R4, R4, 16777216 ;  /* 0x4b8000000404c820 */ /* 0x000fe20000400000 */
[----:B----4-:R-:W-:Y:S01]  /*03a0*/  FADD R2, -R7, R2 ;  /* 0x0000000207027221 */ /* 0x010fe20000000100 */
[----:B0-----:R-:W-:Y:S01]  /*03b0*/  FMUL R5, R12, R5 ;  /* 0x000000050c057220 */ /* 0x001fe20000400000 */
[----:B---3--:R-:W-:Y:S01]  /*03c0*/  FADD R3, -R6, R3 ;  /* 0x0000000306037221 */ /* 0x008fe20000000100 */
[----:B-1----:R-:W-:Y:S02]  /*03d0*/  FMUL R4, R13, R4 ;  /* 0x000000040d047220 */ /* 0x002fe40000400000 */
[----:B------:R-:W-:Y:S02]  /*03e0*/  FMUL R5, R2, R5 ;  /* 0x0000000502057220 */ /* 0x000fe40000400000 */
[----:B------:R-:W-:-:S02]  /*03f0*/  FMUL R4, R3, R4 ;  /* 0x0000000403047220 */ /* 0x000fc40000400000 */
[----:B------:R-:W-:Y:S01]  /*0400*/  FFMA R5, R5, R11, R10 ;  /* 0x0000000b05057223 */ /* 0x000fe2000000000a */
[----:B------:R-:W0:Y:S01]  /*0410*/  LDC.64 R2, c[0x0][0x238] ;  /* 0x00008e00ff027b82 */ /* 0x000e220000000a00 */
[----:B-----5:R-:W-:-:S03]  /*0420*/  FFMA R4, R4, R8, R9 ;  /* 0x0000000804047223 */ /* 0x020fc60000000009 */
[C---:B------:R-:W-:Y:S02]  /*0430*/  FSETP.GTU.AND P1, PT, R5.reuse, RZ, PT ;  /* 0x000000ff0500720b */ /* 0x040fe40003f2c000 */
[C---:B------:R-:W-:Y:S02]  /*0440*/  FSETP.GTU.AND P2, PT, R4.reuse, RZ, PT ;  /* 0x000000ff0400720b */ /* 0x040fe40003f4c000 */
[----:B------:R-:W-:Y:S02]  /*0450*/  FSEL R6, R5, RZ, P1 ;  /* 0x000000ff05067208 */ /* 0x000fe40000800000 */
[----:B------:R-:W-:Y:S02]  /*0460*/  FSEL R7, R4, RZ, P2 ;  /* 0x000000ff04077208 */ /* 0x000fe40001000000 */
[----:B------:R-:W-:Y:S02]  /*0470*/  FSETP.GEU.AND P3, PT, R6, 6, PT ;  /* 0x40c000000600780b */ /* 0x000fe40003f6e000 */
[----:B------:R-:W-:-:S02]  /*0480*/  FSETP.GEU.AND P4, PT, R7, 6, PT ;  /* 0x40c000000700780b */ /* 0x000fc40003f8e000 */
[----:B------:R-:W-:Y:S02]  /*0490*/  FSETP.NAN.AND P1, PT, R6, R6, PT ;  /* 0x000000060600720b */ /* 0x000fe40003f28000 */
[----:B------:R-:W-:Y:S01]  /*04a0*/  FSETP.NAN.AND P2, PT, R7, R7, PT ;  /* 0x000000070700720b */ /* 0x000fe20003f48000 */
[----:B0-----:R-:W-:-:S06]  /*04b0*/  IMAD.WIDE R2, R0, 0x4, R2 ;  /* 0x0000000400027825 */ /* 0x001fcc00078e0202 */
[----:B------:R-:W-:Y:S02]  /*04c0*/  @P3 SEL R6, R6, 0x40c00000, P1 ;  /* 0x40c0000006063807 */ /* 0x000fe40000800000 */
[----:B------:R-:W-:Y:S01]  /*04d0*/  @P4 SEL R7, R7, 0x40c00000, P2 ;  /* 0x40c0000007074807 */ /* 0x000fe20001000000 */
[----:B------:R-:W-:Y:S06]  /*04e0*/  @P0 EXIT ;  /* 0x000000000000094d */ /* 0x000fec0003800000 */
[----:B------:R-:W-:Y:S01]  /*04f0*/  STG.E.64 desc[UR4][R2.64], R6 ;  /* 0x0000000602007986 */ /* 0x000fe2000c101b04 */
[----:B------:R-:W-:Y:S05]  /*0500*/  EXIT ;  /* 0x000000000000794d */ /* 0x000fea0003800000 */
.L_x_0:
[----:B------:R-:W-:-:S00]  /*0510*/  BRA `(.L_x_0) ;  /* 0xfffffffc00fc7947 */ /* 0x000fc0000383ffff */
[----:B------:R-:W-:-:S00]  /*0520*/  NOP ;  /* 0x0000000000007918 */ /* 0x000fc00000000000 */
        /* <DEDUP_REMOVED lines=13> */
.L_x_1:


//--------------------- .nv.global.init           --------------------------
	.section	.nv.global.init,"aw",@progbits
.nv.global.init:
	.type		_$_str,@object
	.size		_$_str,(_$_str_$_2 - _$_str)
_$_str:
        /*0000*/ 	.byte	0x5f, 0x5f, 0x43, 0x55, 0x44, 0x41, 0x5f, 0x46, 0x54, 0x5a, 0x00
	.type		_$_str_$_2,@object
	.size		_$_str_$_2,(.L_1 - _$_str_$_2)
_$_str_$_2:
        /*000b*/ 	.byte	0x5f, 0x5f, 0x43, 0x55, 0x44, 0x41, 0x5f, 0x50, 0x52, 0x45, 0x43, 0x5f, 0x53, 0x51, 0x52, 0x54
        /*001b*/ 	.byte	0x00
.L_1:


//--------------------- .nv.constant0.triton_poi_fused__native_batch_norm_legit_no_training_hardtanh_3 --------------------------
	.section	.nv.constant0.triton_poi_fused__native_batch_norm_legit_no_training_hardtanh_3,"a",@progbits
	.sectionflags	@""
	.align	4
.nv.constant0.triton_poi_fused__native_batch_norm_legit_no_training_hardtanh_3:
	.zero		580
